	.headerflags	@"EF_CUDA_TEXMODE_UNIFIED EF_CUDA_64BIT_ADDRESS EF_CUDA_ACCELERATORS EF_CUDA_SM90 EF_CUDA_VIRTUAL_SM(EF_CUDA_SM90)"
	.elftype	@"ET_EXEC"


//--------------------- .nv.info                  --------------------------
	.section	.nv.info,"",@"SHT_CUDA_INFO"
	.align	4


	//----- nvinfo : EIATTR_REGCOUNT
	.align		4
        /*0000*/ 	.byte	0x04, 0x2f
        /*0002*/ 	.short	(.L_3 - .L_2)
	.align		4
.L_2:
        /*0004*/ 	.word	index@(triton_poi_fused__native_batch_norm_legit_no_training_add_relu_14)
        /*0008*/ 	.word	0x00000018


	//----- nvinfo : EIATTR_MIN_STACK_SIZE
	.align		4
.L_3:
        /*000c*/ 	.byte	0x04, 0x12
        /*000e*/ 	.short	(.L_5 - .L_4)
	.align		4
.L_4:
        /*0010*/ 	.word	index@(triton_poi_fused__native_batch_norm_legit_no_training_add_relu_14)
        /*0014*/ 	.word	0x00000000


	//----- nvinfo : EIATTR_FRAME_SIZE
	.align		4
.L_5:
        /*0018*/ 	.byte	0x04, 0x11
        /*001a*/ 	.short	(.L_7 - .L_6)
	.align		4
.L_6:
        /*001c*/ 	.word	index@(triton_poi_fused__native_batch_norm_legit_no_training_add_relu_14)
        /*0020*/ 	.word	0x00000000


	//----- nvinfo : EIATTR_MIN_STACK_SIZE
	.align		4
.L_7:
        /*0024*/ 	.byte	0x04, 0x12
        /*0026*/ 	.short	(.L_9 - .L_8)
	.align		4
.L_8:
        /*0028*/ 	.word	index@(triton_poi_fused__native_batch_norm_legit_no_training_add_relu_14)
        /*002c*/ 	.word	0x00000000
.L_9:


//--------------------- .nv.info.triton_poi_fused__native_batch_norm_legit_no_training_add_relu_14 --------------------------
	.section	.nv.info.triton_poi_fused__native_batch_norm_legit_no_training_add_relu_14,"",@"SHT_CUDA_INFO"
	.sectionflags	@""
	.align	4


	//----- nvinfo : EIATTR_CUDA_API_VERSION
	.align		4
        /*0000*/ 	.byte	0x04, 0x37
        /*0002*/ 	.short	(.L_11 - .L_10)
.L_10:
        /*0004*/ 	.word	0x0000007c


	//----- nvinfo : EIATTR_KPARAM_INFO
	.align		4
.L_11:
        /*0008*/ 	.byte	0x04, 0x17
        /*000a*/ 	.short	(.L_13 - .L_12)
.L_12:
        /*000c*/ 	.word	0x00000000
        /*0010*/ 	.short	0x0008
        /*0012*/ 	.short	0x0040
        /*0014*/ 	.byte	0x00, 0xf0, 0x11, 0x00


	//----- nvinfo : EIATTR_KPARAM_INFO
	.align		4
.L_13:
        /*0018*/ 	.byte	0x04, 0x17
        /*001a*/ 	.short	(.L_15 - .L_14)
.L_14:
        /*001c*/ 	.word	0x00000000
        /*0020*/ 	.short	0x0007
        /*0022*/ 	.short	0x0038
        /*0024*/ 	.byte	0x00, 0xf4, 0x21, 0x00


	//----- nvinfo : EIATTR_KPARAM_INFO
	.align		4
.L_15:
        /*0028*/ 	.byte	0x04, 0x17
        /*002a*/ 	.short	(.L_17 - .L_16)
.L_16:
        /*002c*/ 	.word	0x00000000
        /*0030*/ 	.short	0x0006
        /*0032*/ 	.short	0x0030
        /*0034*/ 	.byte	0x00, 0xf4, 0x21, 0x00


	//----- nvinfo : EIATTR_KPARAM_INFO
	.align		4
.L_17:
        /*0038*/ 	.byte	0x04, 0x17
        /*003a*/ 	.short	(.L_19 - .L_18)
.L_18:
        /*003c*/ 	.word	0x00000000
        /*0040*/ 	.short	0x0005
        /*0042*/ 	.short	0x0028
        /*0044*/ 	.byte	0x00, 0xf4, 0x21, 0x00


	//----- nvinfo : EIATTR_KPARAM_INFO
	.align		4
.L_19:
        /*0048*/ 	.byte	0x04, 0x17
        /*004a*/ 	.short	(.L_21 - .L_20)
.L_20:
        /*004c*/ 	.word	0x00000000
        /*0050*/ 	.short	0x0004
        /*0052*/ 	.short	0x0020
        /*0054*/ 	.byte	0x00, 0xf4, 0x21, 0x00


	//----- nvinfo : EIATTR_KPARAM_INFO
	.align		4
.L_21:
        /*0058*/ 	.byte	0x04, 0x17
        /*005a*/ 	.short	(.L_23 - .L_22)
.L_22:
        /*005c*/ 	.word	0x00000000
        /*0060*/ 	.short	0x0003
        /*0062*/ 	.short	0x0018
        /*0064*/ 	.byte	0x00, 0xf4, 0x21, 0x00


	//----- nvinfo : EIATTR_KPARAM_INFO
	.align		4
.L_23:
        /*0068*/ 	.byte	0x04, 0x17
        /*006a*/ 	.short	(.L_25 - .L_24)
.L_24:
        /*006c*/ 	.word	0x00000000
        /*0070*/ 	.short	0x0002
        /*0072*/ 	.short	0x0010
        /*0074*/ 	.byte	0x00, 0xf4, 0x21, 0x00


	//----- nvinfo : EIATTR_KPARAM_INFO
	.align		4
.L_25:
        /*0078*/ 	.byte	0x04, 0x17
        /*007a*/ 	.short	(.L_27 - .L_26)
.L_26:
        /*007c*/ 	.word	0x00000000
        /*0080*/ 	.short	0x0001
        /*0082*/ 	.short	0x0008
        /*0084*/ 	.byte	0x00, 0xf4, 0x21, 0x00


	//----- nvinfo : EIATTR_KPARAM_INFO
	.align		4
.L_27:
        /*0088*/ 	.byte	0x04, 0x17
        /*008a*/ 	.short	(.L_29 - .L_28)
.L_28:
        /*008c*/ 	.word	0x00000000
        /*0090*/ 	.short	0x0000
        /*0092*/ 	.short	0x0000
        /*0094*/ 	.byte	0x00, 0xf4, 0x21, 0x00


	//----- nvinfo : EIATTR_SPARSE_MMA_MASK
	.align		4
.L_29:
        /*0098*/ 	.byte	0x03, 0x50
        /*009a*/ 	.short	0x0000


	//----- nvinfo : EIATTR_MAXREG_COUNT
	.align		4
        /*009c*/ 	.byte	0x03, 0x1b
        /*009e*/ 	.short	0x00ff


	//----- nvinfo : EIATTR_EXIT_INSTR_OFFSETS
	.align		4
        /*00a0*/ 	.byte	0x04, 0x1c
        /*00a2*/ 	.short	(.L_31 - .L_30)


	//   ....[0]....
.L_30:
        /*00a4*/ 	.word	0x000003b0


	//   ....[1]....
        /*00a8*/ 	.word	0x000003d0


	//----- nvinfo : EIATTR_REQNTID
	.align		4
.L_31:
        /*00ac*/ 	.byte	0x04, 0x10
        /*00ae*/ 	.short	(.L_33 - .L_32)
.L_32:
        /*00b0*/ 	.word	0x00000080
        /*00b4*/ 	.word	0x00000001
        /*00b8*/ 	.word	0x00000001


	//----- nvinfo : EIATTR_CBANK_PARAM_SIZE
	.align		4
.L_33:
        /*00bc*/ 	.byte	0x03, 0x19
        /*00be*/ 	.short	0x0044


	//----- nvinfo : EIATTR_PARAM_CBANK
	.align		4
        /*00c0*/ 	.byte	0x04, 0x0a
        /*00c2*/ 	.short	(.L_35 - .L_34)
	.align		4
.L_34:
        /*00c4*/ 	.word	index@(.nv.constant0.triton_poi_fused__native_batch_norm_legit_no_training_add_relu_14)
        /*00c8*/ 	.short	0x0210
        /*00ca*/ 	.short	0x0044


	//----- nvinfo : EIATTR_SW_WAR
	.align		4
.L_35:
        /*00cc*/ 	.byte	0x04, 0x36
        /*00ce*/ 	.short	(.L_37 - .L_36)
.L_36:
        /*00d0*/ 	.word	0x00000008
.L_37:


//--------------------- .nv.callgraph             --------------------------
	.section	.nv.callgraph,"",@"SHT_CUDA_CALLGRAPH"
	.align	4
	.sectionentsize	8
	.align		4
        /*0000*/ 	.word	0x00000000
	.align		4
        /*0004*/ 	.word	0xffffffff
	.align		4
        /*0008*/ 	.word	0x00000000
	.align		4
        /*000c*/ 	.word	0xfffffffe
	.align		4
        /*0010*/ 	.word	0x00000000
	.align		4
        /*0014*/ 	.word	0xfffffffd
	.align		4
        /*0018*/ 	.word	0x00000000
	.align		4
        /*001c*/ 	.word	0xfffffffc


//--------------------- .nv.constant4             --------------------------
	.section	.nv.constant4,"a",@progbits
	.align	8
	.align		8
.nv.constant4:
        /*0000*/ 	.dword	_$_str
	.align		8
        /*0008*/ 	.dword	_$_str_$_2


//--------------------- .text.triton_poi_fused__native_batch_norm_legit_no_training_add_relu_14 --------------------------
	.section	.text.triton_poi_fused__native_batch_norm_legit_no_training_add_relu_14,"ax",@progbits
	.align	128
        .global         triton_poi_fused__native_batch_norm_legit_no_training_add_relu_14
        .type           triton_poi_fused__native_batch_norm_legit_no_training_add_relu_14,@function
        .size           triton_poi_fused__native_batch_norm_legit_no_training_add_relu_14,(.L_x_1 - triton_poi_fused__native_batch_norm_legit_no_training_add_relu_14)
        .other          triton_poi_fused__native_batch_norm_legit_no_training_add_relu_14,@"STO_CUDA_ENTRY STV_DEFAULT"
triton_poi_fused__native_batch_norm_legit_no_training_add_relu_14:
.text.triton_poi_fused__native_batch_norm_legit_no_training_add_relu_14:
[----:B------:R-:W0:Y:S01]  /*0000*/  LDC R1, c[0x0][0x28] ;  /* 0x00000a00ff017b82 */ /* 0x000e220000000800 */
[----:B------:R-:W1:Y:S07]  /*0010*/  S2R R0, SR_TID.X ;  /* 0x0000000000007919 */ /* 0x000e6e0000002100 */
[----:B------:R-:W2:Y:S01]  /*0020*/  LDC.64 R2, c[0x0][0x230] ;  /* 0x00008c00ff027b82 */ /* 0x000ea20000000a00 */
[----:B------:R-:W-:Y:S01]  /*0030*/  CS2R R8, SRZ ;  /* 0x0000000000087805 */ /* 0x000fe2000001ff00 */
[----:B------:R-:W-:Y:S01]  /*0040*/  ULDC.64 UR4, c[0x0][0x208] ;  /* 0x0000820000047ab9 */ /* 0x000fe20000000a00 */
[----:B------:R-:W3:Y:S05]  /*0050*/  S2R R5, SR_CTAID.X ;  /* 0x0000000000057919 */ /* 0x000eea0000002500 */
[----:B------:R-:W4:Y:S08]  /*0060*/  LDC.64 R16, c[0x0][0x218] ;  /* 0x00008600ff107b82 */ /* 0x000f300000000a00 */
[----:B------:R-:W5:Y:S08]  /*0070*/  LDC.64 R18, c[0x0][0x220] ;  /* 0x00008800ff127b82 */ /* 0x000f700000000a00 */
[----:B------:R-:W5:Y:S01]  /*0080*/  LDC.64 R20, c[0x0][0x210] ;  /* 0x00008400ff147b82 */ /* 0x000f620000000a00 */
[----:B-1----:R-:W-:-:S07]  /*0090*/  LOP3.LUT R0, R0, 0x7f, RZ, 0xc0, !PT ;  /* 0x0000007f00007812 */ /* 0x002fce00078ec0ff */
[----:B------:R-:W1:Y:S01]  /*00a0*/  LDC.64 R10, c[0x0][0x228] ;  /* 0x00008a00ff0a7b82 */ /* 0x000e620000000a00 */
[----:B---3--:R-:W-:Y:S02]  /*00b0*/  SHF.R.S32.HI R4, RZ, 0x18, R5 ;  /* 0x00000018ff047819 */ /* 0x008fe40000011405 */
[----:B------:R-:W-:Y:S02]  /*00c0*/  LEA R0, R5, R0, 0x7 ;  /* 0x0000000005007211 */ /* 0x000fe400078e38ff */
[----:B------:R-:W-:-:S03]  /*00d0*/  SGXT R5, R4, 0x1 ;  /* 0x000000010405781a */ /* 0x000fc60000000200 */
[----:B------:R-:W3:Y:S01]  /*00e0*/  LDC.64 R6, c[0x0][0x238] ;  /* 0x00008e00ff067b82 */ /* 0x000ee20000000a00 */
[----:B------:R-:W-:Y:S02]  /*00f0*/  ISETP.GE.AND P0, PT, R0, 0x200, PT ;  /* 0x000002000000780c */ /* 0x000fe40003f06270 */
[----:B------:R-:W-:-:S04]  /*0100*/  LEA.HI R5, R5, R0, RZ, 0x7 ;  /* 0x0000000005057211 */ /* 0x000fc800078f38ff */
[----:B------:R-:W-:-:S04]  /*0110*/  LOP3.LUT R5, R5, 0xffffff80, RZ, 0xc0, !PT ;  /* 0xffffff8005057812 */ /* 0x000fc800078ec0ff */
[----:B------:R-:W-:Y:S02]  /*0120*/  IADD3 R13, R0, -R5, RZ ;  /* 0x80000005000d7210 */ /* 0x000fe40007ffe0ff */
[----:B------:R-:W3:Y:S03]  /*0130*/  LDC.64 R4, c[0x0][0x240] ;  /* 0x00009000ff047b82 */ /* 0x000ee60000000a00 */
[----:B--2---:R-:W-:-:S05]  /*0140*/  IMAD.WIDE R2, R13, 0x4, R2 ;  /* 0x000000040d027825 */ /* 0x004fca00078e0202 */
[----:B------:R2:W3:Y:S01]  /*0150*/  @!P0 LDG.E.EL R8, desc[UR4][R2.64] ;  /* 0x0000000402088981 */ /* 0x0004e2000c2e1900 */
[----:B------:R-:W-:Y:S01]  /*0160*/  HFMA2.MMA R12, -RZ, RZ, 0, 0 ;  /* 0x00000000ff0c7435 */ /* 0x000fe200000001ff */
[----:B----4-:R-:W-:Y:S01]  /*0170*/  IMAD.WIDE R16, R0, 0x4, R16 ;  /* 0x0000000400107825 */ /* 0x010fe200078e0210 */
[----:B------:R-:W-:-:S03]  /*0180*/  CS2R R14, SRZ ;  /* 0x00000000000e7805 */ /* 0x000fc6000001ff00 */
[C---:B-----5:R-:W-:Y:S01]  /*0190*/  IMAD.WIDE R18, R0.reuse, 0x4, R18 ;  /* 0x0000000400127825 */ /* 0x060fe200078e0212 */
[----:B------:R4:W5:Y:S03]  /*01a0*/  @!P0 LDG.E R9, desc[UR4][R16.64] ;  /* 0x0000000410098981 */ /* 0x000966000c1e1900 */
[----:B0-2---:R-:W-:Y:S01]  /*01b0*/  IMAD.WIDE R2, R0, 0x4, R20 ;  /* 0x0000000400027825 */ /* 0x005fe200078e0214 */
[----:B------:R-:W5:Y:S03]  /*01c0*/  @!P0 LDG.E R12, desc[UR4][R18.64] ;  /* 0x00000004120c8981 */ /* 0x000f66000c1e1900 */
[----:B-1----:R-:W-:Y:S01]  /*01d0*/  IMAD.WIDE R10, R13, 0x4, R10 ;  /* 0x000000040d0a7825 */ /* 0x002fe200078e020a */
[----:B------:R-:W2:Y:S01]  /*01e0*/  @!P0 LDG.E R14, desc[UR4][R2.64] ;  /* 0x00000004020e8981 */ /* 0x000ea2000c1e1900 */
[----:B----4-:R-:W-:-:S02]  /*01f0*/  HFMA2.MMA R16, -RZ, RZ, 0, 0 ;  /* 0x00000000ff107435 */ /* 0x010fc400000001ff */
[C---:B---3--:R-:W-:Y:S01]  /*0200*/  IMAD.WIDE R6, R13.reuse, 0x4, R6 ;  /* 0x000000040d067825 */ /* 0x048fe200078e0206 */
[----:B------:R0:W3:Y:S03]  /*0210*/  @!P0 LDG.E.EL R15, desc[UR4][R10.64] ;  /* 0x000000040a0f8981 */ /* 0x0000e6000c2e1900 */
[----:B------:R-:W-:Y:S01]  /*0220*/  IMAD.WIDE R20, R13, 0x4, R4 ;  /* 0x000000040d147825 */ /* 0x000fe200078e0204 */
[----:B------:R-:W-:Y:S01]  /*0230*/  MOV R13, RZ ;  /* 0x000000ff000d7202 */ /* 0x000fe20000000f00 */
[----:B------:R-:W1:Y:S03]  /*0240*/  LDC.64 R4, c[0x0][0x248] ;  /* 0x00009200ff047b82 */ /* 0x000e660000000a00 */
[----:B------:R-:W4:Y:S04]  /*0250*/  @!P0 LDG.E.EL R16, desc[UR4][R20.64] ;  /* 0x0000000414108981 */ /* 0x000f28000c2e1900 */
[----:B------:R-:W4:Y:S01]  /*0260*/  @!P0 LDG.E.EL R13, desc[UR4][R6.64] ;  /* 0x00000004060d8981 */ /* 0x000f22000c2e1900 */
[----:B0-----:R-:W-:Y:S01]  /*0270*/  MOV R10, 0x3e800000 ;  /* 0x3e800000000a7802 */ /* 0x001fe20000000f00 */
[----:B-1----:R-:W-:-:S04]  /*0280*/  IMAD.WIDE R4, R0, 0x4, R4 ;  /* 0x0000000400047825 */ /* 0x002fc800078e0204 */
[----:B------:R-:W-:-:S04]  /*0290*/  FADD R8, R8, 9.9999997473787516356e-06 ;  /* 0x3727c5ac08087421 */ /* 0x000fc80000000000 */
[----:B------:R-:W0:Y:S02]  /*02a0*/  MUFU.SQRT R17, R8 ;  /* 0x0000000800117308 */ /* 0x000e240000002000 */
[C---:B0-----:R-:W-:Y:S02]  /*02b0*/  FSETP.GT.AND P1, PT, R17.reuse, 8.50705917302346158658e+37, PT ;  /* 0x7e8000001100780b */ /* 0x041fe40003f24000 */
[----:B------:R-:W-:-:S11]  /*02c0*/  FSETP.GEU.AND P2, PT, R17, 1.175494350822287508e-38, PT ;  /* 0x008000001100780b */ /* 0x000fd60003f4e000 */
[----:B------:R-:W-:-:S04]  /*02d0*/  @P1 FMUL R17, R17, 0.25 ;  /* 0x3e80000011111820 */ /* 0x000fc80000400000 */
[----:B------:R-:W-:-:S06]  /*02e0*/  @!P2 FMUL R17, R17, 16777216 ;  /* 0x4b8000001111a820 */ /* 0x000fcc0000400000 */
[----:B------:R-:W0:Y:S01]  /*02f0*/  MUFU.RCP R17, R17 ;  /* 0x0000001100117308 */ /* 0x000e220000001000 */
[----:B------:R-:W-:Y:S01]  /*0300*/  FSEL R10, R10, 1, P1 ;  /* 0x3f8000000a0a7808 */ /* 0x000fe20000800000 */
[----:B-----5:R-:W-:-:S04]  /*0310*/  FADD R9, R12, R9 ;  /* 0x000000090c097221 */ /* 0x020fc80000000000 */
[----:B------:R-:W-:Y:S01]  /*0320*/  @!P2 FMUL R10, R10, 16777216 ;  /* 0x4b8000000a0aa820 */ /* 0x000fe20000400000 */
[----:B--2---:R-:W-:-:S04]  /*0330*/  FADD R9, R9, R14 ;  /* 0x0000000e09097221 */ /* 0x004fc80000000000 */
[----:B---3--:R-:W-:Y:S01]  /*0340*/  FADD R15, R9, -R15 ;  /* 0x8000000f090f7221 */ /* 0x008fe20000000000 */
[----:B0-----:R-:W-:-:S04]  /*0350*/  FMUL R10, R17, R10 ;  /* 0x0000000a110a7220 */ /* 0x001fc80000400000 */
[----:B------:R-:W-:-:S04]  /*0360*/  FMUL R15, R15, R10 ;  /* 0x0000000a0f0f7220 */ /* 0x000fc80000400000 */
[----:B----4-:R-:W-:Y:S01]  /*0370*/  FFMA R13, R15, R13, R16 ;  /* 0x0000000d0f0d7223 */ /* 0x010fe20000000010 */
[----:B------:R0:W-:Y:S04]  /*0380*/  @!P0 STG.E desc[UR4][R2.64], R9 ;  /* 0x0000000902008986 */ /* 0x0001e8000c101904 */
[----:B------:R-:W-:-:S04]  /*0390*/  FSETP.GEU.AND P1, PT, R13, RZ, PT ;  /* 0x000000ff0d00720b */ /* 0x000fc80003f2e000 */
[----:B------:R-:W-:Y:S01]  /*03a0*/  FSEL R13, R13, RZ, P1 ;  /* 0x000000ff0d0d7208 */ /* 0x000fe20000800000 */
[----:B0-----:R-:W-:Y:S08]  /*03b0*/  @P0 EXIT ;  /* 0x000000000000094d */ /* 0x001ff00003800000 */
[----:B------:R-:W-:Y:S01]  /*03c0*/  STG.E desc[UR4][R4.64], R13 ;  /* 0x0000000d04007986 */ /* 0x000fe2000c101904 */
[----:B------:R-:W-:Y:S05]  /*03d0*/  EXIT ;  /* 0x000000000000794d */ /* 0x000fea0003800000 */
.L_x_0:
[----:B------:R-:W-:-:S00]  /*03e0*/  BRA `(.L_x_0) ;  /* 0xfffffffc00fc7947 */ /* 0x000fc0000383ffff */
[----:B------:R-:W-:-:S00]  /*03f0*/  NOP ;  /* 0x0000000000007918 */ /* 0x000fc00000000000 */
        /* <DEDUP_REMOVED lines=8> */
.L_x_1:


//--------------------- .nv.global.init           --------------------------
	.section	.nv.global.init,"aw",@progbits
.nv.global.init:
	.type		_$_str,@object
	.size		_$_str,(_$_str_$_2 - _$_str)
_$_str:
        /*0000*/ 	.byte	0x5f, 0x5f, 0x43, 0x55, 0x44, 0x41, 0x5f, 0x46, 0x54, 0x5a, 0x00
	.type		_$_str_$_2,@object
	.size		_$_str_$_2,(.L_1 - _$_str_$_2)
_$_str_$_2:
        /*000b*/ 	.byte	0x5f, 0x5f, 0x43, 0x55, 0x44, 0x41, 0x5f, 0x50, 0x52, 0x45, 0x43, 0x5f, 0x53, 0x51, 0x52, 0x54
        /*001b*/ 	.byte	0x00
.L_1:


//--------------------- .nv.constant0.triton_poi_fused__native_batch_norm_legit_no_training_add_relu_14 --------------------------
	.section	.nv.constant0.triton_poi_fused__native_batch_norm_legit_no_training_add_relu_14,"a",@progbits
	.sectionflags	@""
	.align	4
.nv.constant0.triton_poi_fused__native_batch_norm_legit_no_training_add_relu_14:
	.zero		596
